//
// Generated by NVIDIA NVVM Compiler
//
// Compiler Build ID: CL-36424714
// Cuda compilation tools, release 13.0, V13.0.88
// Based on NVVM 20.0.0
//

.version 9.0
.target sm_100
.address_size 64

	// .globl	_Z17hello_from_globalv
.extern .func  (.param .b32 func_retval0) vprintf
(
	.param .b64 vprintf_param_0,
	.param .b64 vprintf_param_1
)
;
.global .align 1 .b8 $str[26] = {72, 101, 108, 108, 111, 32, 87, 111, 114, 108, 100, 32, 102, 114, 111, 109, 32, 100, 101, 118, 105, 99, 101, 33, 10};
.global .align 1 .b8 $str$1[33] = {72, 101, 108, 108, 111, 32, 87, 111, 114, 108, 100, 32, 102, 114, 111, 109, 32, 104, 111, 115, 116, 65, 78, 68, 100, 101, 118, 105, 99, 101, 33, 10};
.global .align 1 .b8 $str$2[17] = {95, 95, 67, 85, 68, 65, 95, 65, 82, 67, 72, 95, 95, 58, 32, 10};
.global .align 1 .b8 $str$3[26] = {72, 101, 108, 108, 111, 32, 87, 111, 114, 108, 100, 32, 102, 114, 111, 109, 32, 103, 108, 111, 98, 97, 108, 33, 10};

.visible .entry _Z17hello_from_globalv()
{
	.reg .b32 	%r<11>;
	.reg .b64 	%rd<9>;

	mov.u64 	%rd1, $str$3;
	cvta.global.u64 	%rd2, %rd1;
	{ // callseq 0, 0
	.param .b64 param0;
	st.param.b64 	[param0], %rd2;
	.param .b64 param1;
	st.param.b64 	[param1], 0;
	.param .b32 retval0;
	call.uni (retval0), 
	vprintf, 
	(
	param0, 
	param1
	);
	ld.param.b32 	%r1, [retval0];
	} // callseq 0
	mov.u64 	%rd3, $str;
	cvta.global.u64 	%rd4, %rd3;
	{ // callseq 1, 0
	.param .b64 param0;
	st.param.b64 	[param0], %rd4;
	.param .b64 param1;
	st.param.b64 	[param1], 0;
	.param .b32 retval0;
	call.uni (retval0), 
	vprintf, 
	(
	param0, 
	param1
	);
	ld.param.b32 	%r3, [retval0];
	} // callseq 1
	mov.u64 	%rd5, $str$1;
	cvta.global.u64 	%rd6, %rd5;
	{ // callseq 2, 0
	.param .b64 param0;
	st.param.b64 	[param0], %rd6;
	.param .b64 param1;
	st.param.b64 	[param1], 0;
	.param .b32 retval0;
	call.uni (retval0), 
	vprintf, 
	(
	param0, 
	param1
	);
	ld.param.b32 	%r5, [retval0];
	} // callseq 2
	mov.u64 	%rd7, $str$2;
	cvta.global.u64 	%rd8, %rd7;
	{ // callseq 3, 0
	.param .b64 param0;
	st.param.b64 	[param0], %rd8;
	.param .b64 param1;
	st.param.b64 	[param1], 0;
	.param .b32 retval0;
	call.uni (retval0), 
	vprintf, 
	(
	param0, 
	param1
	);
	ld.param.b32 	%r7, [retval0];
	} // callseq 3
	{ // callseq 4, 0
	.param .b64 param0;
	st.param.b64 	[param0], %rd4;
	.param .b64 param1;
	st.param.b64 	[param1], 0;
	.param .b32 retval0;
	call.uni (retval0), 
	vprintf, 
	(
	param0, 
	param1
	);
	ld.param.b32 	%r9, [retval0];
	} // callseq 4
	ret;

}


// ===== COMPILED SASS (sm_100) =====

	.target	sm_100

	.elftype	@"ET_EXEC"


//--------------------- .note.nv.tkinfo           --------------------------
	.section	.note.nv.tkinfo,"",@"SHT_NOTE"
	.sectionflags	@"SHF_NOTE_NV_TKINFO"
	.tkinfo
        /*0018*/ 	.word	0x00000002
        /*0030*/ 	.string	""
        /*0030*/ 	.string	"ptxas"
        /*0030*/ 	.string	"Cuda compilation tools, release 13.0, V13.0.88"
        /*0030*/ 	.string	"Build cuda_13.0.r13.0/compiler.36424714_0"
        /*0030*/ 	.string	"-arch sm_100 -m 64 "



//--------------------- .note.nv.cuinfo           --------------------------
	.section	.note.nv.cuinfo,"",@"SHT_NOTE"
	.sectionflags	@"SHF_NOTE_NV_CUINFO"
        /*0018*/ 	.short	0x0002
        /*001a*/ 	.short	0x0064
        /*001c*/ 	.short	0x0082
	.zero		2


//--------------------- .nv.info                  --------------------------
	.section	.nv.info,"",@"SHT_CUDA_INFO"
	.align	4


	//----- nvinfo : EIATTR_REGCOUNT
	.align		4
        /*0000*/ 	.byte	0x04, 0x2f
        /*0002*/ 	.short	(.L_5 - .L_4)
	.align		4
.L_4:
        /*0004*/ 	.word	index@(_Z17hello_from_globalv)
        /*0008*/ 	.word	0x00000018


	//----- nvinfo : EIATTR_FRAME_SIZE
	.align		4
.L_5:
        /*000c*/ 	.byte	0x04, 0x11
        /*000e*/ 	.short	(.L_7 - .L_6)
	.align		4
.L_6:
        /*0010*/ 	.word	index@(_Z17hello_from_globalv)
        /*0014*/ 	.word	0x00000000


	//----- nvinfo : EIATTR_MIN_STACK_SIZE
	.align		4
.L_7:
        /*0018*/ 	.byte	0x04, 0x12
        /*001a*/ 	.short	(.L_9 - .L_8)
	.align		4
.L_8:
        /*001c*/ 	.word	index@(_Z17hello_from_globalv)
        /*0020*/ 	.word	0x00000000
.L_9:


//--------------------- .nv.compat                --------------------------
	.section	.nv.compat,"",@"SHT_CUDA_COMPAT_INFO"
	.align	4
        /*0000*/ 	.byte	0x02, 0x09, 0x00, 0x00, 0x02, 0x02, 0x01, 0x00, 0x02, 0x05, 0x05, 0x00, 0x03, 0x07, 0x01, 0x01
        /*0010*/ 	.byte	0x02, 0x03, 0x00, 0x00, 0x02, 0x06, 0x01, 0x00, 0x04, 0x0b, 0x08, 0x00, 0x09, 0x00, 0x00, 0x00
        /*0020*/ 	.byte	0x00, 0x00, 0x00, 0x00


//--------------------- .nv.info._Z17hello_from_globalv --------------------------
	.section	.nv.info._Z17hello_from_globalv,"",@"SHT_CUDA_INFO"
	.sectionflags	@""
	.align	4


	//----- nvinfo : EIATTR_CUDA_API_VERSION
	.align		4
        /*0000*/ 	.byte	0x04, 0x37
        /*0002*/ 	.short	(.L_11 - .L_10)
.L_10:
        /*0004*/ 	.word	0x00000082


	//----- nvinfo : EIATTR_SPARSE_MMA_MASK
	.align		4
.L_11:
        /*0008*/ 	.byte	0x03, 0x50
        /*000a*/ 	.short	0x0000


	//----- nvinfo : EIATTR_MAXREG_COUNT
	.align		4
        /*000c*/ 	.byte	0x03, 0x1b
        /*000e*/ 	.short	0x00ff


	//----- nvinfo : EIATTR_EXTERNS
	.align		4
        /*0010*/ 	.byte	0x04, 0x0f
        /*0012*/ 	.short	(.L_13 - .L_12)


	//   ....[0]....
	.align		4
.L_12:
        /*0014*/ 	.word	index@(vprintf)


	//----- nvinfo : EIATTR_MERCURY_ISA_VERSION
	.align		4
.L_13:
        /*0018*/ 	.byte	0x03, 0x5f
        /*001a*/ 	.short	0x0101


	//----- nvinfo : EIATTR_VRC_CTA_INIT_COUNT
	.align		4
        /*001c*/ 	.byte	0x02, 0x4a
	.zero		1
	.zero		1


	//----- nvinfo : EIATTR_SYSCALL_OFFSETS
	.align		4
        /*0020*/ 	.byte	0x04, 0x46
        /*0022*/ 	.short	(.L_15 - .L_14)


	//   ....[0]....
.L_14:
        /*0024*/ 	.word	0x00000080


	//   ....[1]....
        /*0028*/ 	.word	0x000000f0


	//   ....[2]....
        /*002c*/ 	.word	0x00000160


	//   ....[3]....
        /*0030*/ 	.word	0x000001d0


	//   ....[4]....
        /*0034*/ 	.word	0x00000240


	//----- nvinfo : EIATTR_EXIT_INSTR_OFFSETS
	.align		4
.L_15:
        /*0038*/ 	.byte	0x04, 0x1c
        /*003a*/ 	.short	(.L_17 - .L_16)


	//   ....[0]....
.L_16:
        /*003c*/ 	.word	0x00000250


	//----- nvinfo : EIATTR_SW_WAR
	.align		4
.L_17:
        /*0040*/ 	.byte	0x04, 0x36
        /*0042*/ 	.short	(.L_19 - .L_18)
.L_18:
        /*0044*/ 	.word	0x00000008
.L_19:


//--------------------- .nv.callgraph             --------------------------
	.section	.nv.callgraph,"",@"SHT_CUDA_CALLGRAPH"
	.align	4
	.sectionentsize	8
	.align		4
        /*0000*/ 	.word	0x00000000
	.align		4
        /*0004*/ 	.word	0xffffffff
	.align		4
        /*0008*/ 	.word	index@(_Z17hello_from_globalv)
	.align		4
        /*000c*/ 	.word	index@(vprintf)
	.align		4
        /*0010*/ 	.word	0x00000000
	.align		4
        /*0014*/ 	.word	0xfffffffe
	.align		4
        /*0018*/ 	.word	0x00000000
	.align		4
        /*001c*/ 	.word	0xfffffffd
	.align		4
        /*0020*/ 	.word	0x00000000
	.align		4
        /*0024*/ 	.word	0xfffffffc


//--------------------- .nv.constant4             --------------------------
	.section	.nv.constant4,"a",@progbits
	.align	8
	.align		8
.nv.constant4:
        /*0000*/ 	.dword	vprintf
	.align		8
        /*0008*/ 	.dword	$str
	.align		8
        /*0010*/ 	.dword	$str$1
	.align		8
        /*0018*/ 	.dword	$str$2
	.align		8
        /*0020*/ 	.dword	$str$3


//--------------------- .text._Z17hello_from_globalv --------------------------
	.section	.text._Z17hello_from_globalv,"ax",@progbits
	.align	128
        .global         _Z17hello_from_globalv
        .type           _Z17hello_from_globalv,@function
        .size           _Z17hello_from_globalv,(.L_x_6 - _Z17hello_from_globalv)
        .other          _Z17hello_from_globalv,@"STO_CUDA_ENTRY STV_DEFAULT"
_Z17hello_from_globalv:
.text._Z17hello_from_globalv:
[----:B------:R-:W0:Y:S01]  /*0000*/  LDC R1, c[0x0][0x37c] ;  /* 0x0000df00ff017b82 */ /* 0x000e220000000800 */
[----:B------:R-:W-:Y:S01]  /*0010*/  MOV R2, 0x0 ;  /* 0x0000000000027802 */ /* 0x000fe20000000f00 */
[----:B------:R-:W1:Y:S01]  /*0020*/  LDCU.64 UR4, c[0x4][0x20] ;  /* 0x01000400ff0477ac */ /* 0x000e620008000a00 */
[----:B------:R-:W-:-:S05]  /*0030*/  CS2R R6, SRZ ;  /* 0x0000000000067805 */ /* 0x000fca000001ff00 */
[----:B------:R2:W3:Y:S01]  /*0040*/  LDC.64 R8, c[0x4][R2] ;  /* 0x0100000002087b82 */ /* 0x0004e20000000a00 */
[----:B-1----:R-:W-:Y:S02]  /*0050*/  IMAD.U32 R4, RZ, RZ, UR4 ;  /* 0x00000004ff047e24 */ /* 0x002fe4000f8e00ff */
[----:B--2---:R-:W-:-:S07]  /*0060*/  IMAD.U32 R5, RZ, RZ, UR5 ;  /* 0x00000005ff057e24 */ /* 0x004fce000f8e00ff */
[----:B------:R-:W-:-:S07]  /*0070*/  LEPC R20, `(.L_x_0) ;  /* 0x000000001014794e */ /* 0x000fce0000000000 */
[----:B0--3--:R-:W-:Y:S05]  /*0080*/  CALL.ABS.NOINC R8 ;  /* 0x0000000008007343 */ /* 0x009fea0003c00000 */
.L_x_0:
[----:B------:R0:W1:Y:S01]  /*0090*/  LDC.64 R8, c[0x4][R2] ;  /* 0x0100000002087b82 */ /* 0x0000620000000a00 */
[----:B------:R-:W2:Y:S01]  /*00a0*/  LDCU.64 UR4, c[0x4][0x8] ;  /* 0x01000100ff0477ac */ /* 0x000ea20008000a00 */
[----:B------:R-:W-:Y:S01]  /*00b0*/  CS2R R6, SRZ ;  /* 0x0000000000067805 */ /* 0x000fe2000001ff00 */
[----:B--2---:R-:W-:Y:S02]  /*00c0*/  IMAD.U32 R4, RZ, RZ, UR4 ;  /* 0x00000004ff047e24 */ /* 0x004fe4000f8e00ff */
[----:B0-----:R-:W-:-:S07]  /*00d0*/  IMAD.U32 R5, RZ, RZ, UR5 ;  /* 0x00000005ff057e24 */ /* 0x001fce000f8e00ff */
[----:B------:R-:W-:-:S07]  /*00e0*/  LEPC R20, `(.L_x_1) ;  /* 0x000000001014794e */ /* 0x000fce0000000000 */
[----:B-1----:R-:W-:Y:S05]  /*00f0*/  CALL.ABS.NOINC R8 ;  /* 0x0000000008007343 */ /* 0x002fea0003c00000 */
.L_x_1:
[----:B------:R0:W1:Y:S01]  /*0100*/  LDC.64 R8, c[0x4][R2] ;  /* 0x0100000002087b82 */ /* 0x0000620000000a00 */
[----:B------:R-:W2:Y:S01]  /*0110*/  LDCU.64 UR4, c[0x4][0x10] ;  /* 0x01000200ff0477ac */ /* 0x000ea20008000a00 */
[----:B------:R-:W-:Y:S01]  /*0120*/  CS2R R6, SRZ ;  /* 0x0000000000067805 */ /* 0x000fe2000001ff00 */
[----:B--2---:R-:W-:Y:S02]  /*0130*/  IMAD.U32 R4, RZ, RZ, UR4 ;  /* 0x00000004ff047e24 */ /* 0x004fe4000f8e00ff */
[----:B0-----:R-:W-:-:S07]  /*0140*/  IMAD.U32 R5, RZ, RZ, UR5 ;  /* 0x00000005ff057e24 */ /* 0x001fce000f8e00ff */
[----:B------:R-:W-:-:S07]  /*0150*/  LEPC R20, `(.L_x_2) ;  /* 0x000000001014794e */ /* 0x000fce0000000000 */
[----:B-1----:R-:W-:Y:S05]  /*0160*/  CALL.ABS.NOINC R8 ;  /* 0x0000000008007343 */ /* 0x002fea0003c00000 */
.L_x_2:
[----:B------:R0:W1:Y:S01]  /*0170*/  LDC.64 R8, c[0x4][R2] ;  /* 0x0100000002087b82 */ /* 0x0000620000000a00 */
[----:B------:R-:W2:Y:S01]  /*0180*/  LDCU.64 UR4, c[0x4][0x18] ;  /* 0x01000300ff0477ac */ /* 0x000ea20008000a00 */
[----:B------:R-:W-:Y:S01]  /*0190*/  CS2R R6, SRZ ;  /* 0x0000000000067805 */ /* 0x000fe2000001ff00 */
[----:B--2---:R-:W-:Y:S02]  /*01a0*/  IMAD.U32 R4, RZ, RZ, UR4 ;  /* 0x00000004ff047e24 */ /* 0x004fe4000f8e00ff */
[----:B0-----:R-:W-:-:S07]  /*01b0*/  IMAD.U32 R5, RZ, RZ, UR5 ;  /* 0x00000005ff057e24 */ /* 0x001fce000f8e00ff */
[----:B------:R-:W-:-:S07]  /*01c0*/  LEPC R20, `(.L_x_3) ;  /* 0x000000001014794e */ /* 0x000fce0000000000 */
[----:B-1----:R-:W-:Y:S05]  /*01d0*/  CALL.ABS.NOINC R8 ;  /* 0x0000000008007343 */ /* 0x002fea0003c00000 */
.L_x_3:
[----:B------:R-:W0:Y:S01]  /*01e0*/  LDC.64 R2, c[0x4][R2] ;  /* 0x0100000002027b82 */ /* 0x000e220000000a00 */
[----:B------:R-:W1:Y:S01]  /*01f0*/  LDCU.64 UR4, c[0x4][0x8] ;  /* 0x01000100ff0477ac */ /* 0x000e620008000a00 */
[----:B------:R-:W-:Y:S01]  /*0200*/  CS2R R6, SRZ ;  /* 0x0000000000067805 */ /* 0x000fe2000001ff00 */
[----:B-1----:R-:W-:Y:S02]  /*0210*/  IMAD.U32 R4, RZ, RZ, UR4 ;  /* 0x00000004ff047e24 */ /* 0x002fe4000f8e00ff */
[----:B------:R-:W-:-:S07]  /*0220*/  IMAD.U32 R5, RZ, RZ, UR5 ;  /* 0x00000005ff057e24 */ /* 0x000fce000f8e00ff */
[----:B------:R-:W-:-:S07]  /*0230*/  LEPC R20, `(.L_x_4) ;  /* 0x000000001014794e */ /* 0x000fce0000000000 */
[----:B0-----:R-:W-:Y:S05]  /*0240*/  CALL.ABS.NOINC R2 ;  /* 0x0000000002007343 */ /* 0x001fea0003c00000 */
.L_x_4:
[----:B------:R-:W-:Y:S05]  /*0250*/  EXIT ;  /* 0x000000000000794d */ /* 0x000fea0003800000 */
.L_x_5:
[----:B------:R-:W-:-:S00]  /*0260*/  BRA `(.L_x_5) ;  /* 0xfffffffc00fc7947 */ /* 0x000fc0000383ffff */
[----:B------:R-:W-:-:S00]  /*0270*/  NOP ;  /* 0x0000000000007918 */ /* 0x000fc00000000000 */
        /* <DEDUP_REMOVED lines=8> */
.L_x_6:


//--------------------- .nv.global.init           --------------------------
	.section	.nv.global.init,"aw",@progbits
.nv.global.init:
	.type		$str$2,@object
	.size		$str$2,($str - $str$2)
$str$2:
        /*0000*/ 	.byte	0x5f, 0x5f, 0x43, 0x55, 0x44, 0x41, 0x5f, 0x41, 0x52, 0x43, 0x48, 0x5f, 0x5f, 0x3a, 0x20, 0x0a
        /*0010*/ 	.byte	0x00
	.type		$str,@object
	.size		$str,($str$3 - $str)
$str:
        /*0011*/ 	.byte	0x48, 0x65, 0x6c, 0x6c, 0x6f, 0x20, 0x57, 0x6f, 0x72, 0x6c, 0x64, 0x20, 0x66, 0x72, 0x6f, 0x6d
        /*0021*/ 	.byte	0x20, 0x64, 0x65, 0x76, 0x69, 0x63, 0x65, 0x21, 0x0a, 0x00
	.type		$str$3,@object
	.size		$str$3,($str$1 - $str$3)
$str$3:
        /*002b*/ 	.byte	0x48, 0x65, 0x6c, 0x6c, 0x6f, 0x20, 0x57, 0x6f, 0x72, 0x6c, 0x64, 0x20, 0x66, 0x72, 0x6f, 0x6d
        /*003b*/ 	.byte	0x20, 0x67, 0x6c, 0x6f, 0x62, 0x61, 0x6c, 0x21, 0x0a, 0x00
	.type		$str$1,@object
	.size		$str$1,(.L_1 - $str$1)
$str$1:
        /*0045*/ 	.byte	0x48, 0x65, 0x6c, 0x6c, 0x6f, 0x20, 0x57, 0x6f, 0x72, 0x6c, 0x64, 0x20, 0x66, 0x72, 0x6f, 0x6d
        /*0055*/ 	.byte	0x20, 0x68, 0x6f, 0x73, 0x74, 0x41, 0x4e, 0x44, 0x64, 0x65, 0x76, 0x69, 0x63, 0x65, 0x21, 0x0a
        /*0065*/ 	.byte	0x00
.L_1:


//--------------------- .nv.shared.reserved.0     --------------------------
	.section	.nv.shared.reserved.0,"aw",@nobits
	.weak		__nv_reservedSMEM_offset_0_alias
	.size		__nv_reservedSMEM_offset_0_alias, 0, 64
	.other		__nv_reservedSMEM_offset_0_alias,@"STO_CUDA_RESERVED_SHARED STV_DEFAULT"
__nv_reservedSMEM_offset_0_alias:
	.zero		0
	.zero		64


//--------------------- .nv.constant0._Z17hello_from_globalv --------------------------
	.section	.nv.constant0._Z17hello_from_globalv,"a",@progbits
	.sectionflags	@""
	.align	4
.nv.constant0._Z17hello_from_globalv:
	.zero		896


//--------------------- SYMBOLS --------------------------

	.type		.nv.reservedSmem.offset0,@object
	.size		.nv.reservedSmem.offset0,0x4
	.type		vprintf,@function
